//
// Generated by NVIDIA NVVM Compiler
//
// Compiler Build ID: CL-36424714
// Cuda compilation tools, release 13.0, V13.0.88
// Based on NVVM 20.0.0
//

.version 9.0
.target sm_100
.address_size 64

	// .globl	_Z5zcopyPK7double2PS_i

.visible .entry _Z5zcopyPK7double2PS_i(
	.param .u64 .ptr .align 1 _Z5zcopyPK7double2PS_i_param_0,
	.param .u64 .ptr .align 1 _Z5zcopyPK7double2PS_i_param_1,
	.param .u32 _Z5zcopyPK7double2PS_i_param_2
)
{
	.reg .pred 	%p<7>;
	.reg .b32 	%r<31>;
	.reg .b64 	%rd<18>;
	.reg .b64 	%fd<11>;

	ld.param.u64 	%rd3, [_Z5zcopyPK7double2PS_i_param_0];
	ld.param.u64 	%rd4, [_Z5zcopyPK7double2PS_i_param_1];
	ld.param.u32 	%r12, [_Z5zcopyPK7double2PS_i_param_2];
	cvta.to.global.u64 	%rd1, %rd4;
	cvta.to.global.u64 	%rd2, %rd3;
	mov.u32 	%r13, %nctaid.x;
	mov.u32 	%r14, %ntid.x;
	mul.lo.s32 	%r1, %r13, %r14;
	mov.u32 	%r15, %ctaid.x;
	mov.u32 	%r16, %tid.x;
	mad.lo.s32 	%r29, %r14, %r15, %r16;
	setp.ge.s32 	%p1, %r29, %r12;
	@%p1 bra 	$L__BB0_7;
	add.s32 	%r17, %r29, %r1;
	max.s32 	%r18, %r12, %r17;
	setp.lt.s32 	%p2, %r17, %r12;
	selp.u32 	%r19, 1, 0, %p2;
	add.s32 	%r20, %r17, %r19;
	sub.s32 	%r21, %r18, %r20;
	div.u32 	%r22, %r21, %r1;
	add.s32 	%r3, %r22, %r19;
	and.b32  	%r23, %r3, 3;
	setp.eq.s32 	%p3, %r23, 3;
	@%p3 bra 	$L__BB0_4;
	add.s32 	%r24, %r3, 1;
	and.b32  	%r25, %r24, 3;
	neg.s32 	%r27, %r25;
$L__BB0_3:
	.pragma "nounroll";
	mul.wide.s32 	%rd5, %r29, 16;
	add.s64 	%rd6, %rd2, %rd5;
	add.s64 	%rd7, %rd1, %rd5;
	ld.global.nc.v2.f64 	{%fd1, %fd2}, [%rd6];
	st.global.v2.f64 	[%rd7], {%fd1, %fd2};
	add.s32 	%r29, %r29, %r1;
	add.s32 	%r27, %r27, 1;
	setp.ne.s32 	%p4, %r27, 0;
	@%p4 bra 	$L__BB0_3;
$L__BB0_4:
	setp.lt.u32 	%p5, %r3, 3;
	@%p5 bra 	$L__BB0_7;
	mul.wide.s32 	%rd11, %r1, 16;
	shl.b32 	%r26, %r1, 2;
$L__BB0_6:
	mul.wide.s32 	%rd8, %r29, 16;
	add.s64 	%rd9, %rd1, %rd8;
	add.s64 	%rd10, %rd2, %rd8;
	ld.global.nc.v2.f64 	{%fd3, %fd4}, [%rd10];
	st.global.v2.f64 	[%rd9], {%fd3, %fd4};
	add.s64 	%rd12, %rd9, %rd11;
	add.s64 	%rd13, %rd10, %rd11;
	ld.global.nc.v2.f64 	{%fd5, %fd6}, [%rd13];
	st.global.v2.f64 	[%rd12], {%fd5, %fd6};
	add.s64 	%rd14, %rd12, %rd11;
	add.s64 	%rd15, %rd13, %rd11;
	ld.global.nc.v2.f64 	{%fd7, %fd8}, [%rd15];
	st.global.v2.f64 	[%rd14], {%fd7, %fd8};
	add.s64 	%rd16, %rd14, %rd11;
	add.s64 	%rd17, %rd15, %rd11;
	ld.global.nc.v2.f64 	{%fd9, %fd10}, [%rd17];
	st.global.v2.f64 	[%rd16], {%fd9, %fd10};
	add.s32 	%r29, %r26, %r29;
	setp.lt.s32 	%p6, %r29, %r12;
	@%p6 bra 	$L__BB0_6;
$L__BB0_7:
	ret;

}


// ===== COMPILED SASS (sm_100) =====

	.target	sm_100

	.elftype	@"ET_EXEC"


//--------------------- .note.nv.tkinfo           --------------------------
	.section	.note.nv.tkinfo,"",@"SHT_NOTE"
	.sectionflags	@"SHF_NOTE_NV_TKINFO"
	.tkinfo
        /*0018*/ 	.word	0x00000002
        /*0030*/ 	.string	""
        /*0030*/ 	.string	"ptxas"
        /*0030*/ 	.string	"Cuda compilation tools, release 13.0, V13.0.88"
        /*0030*/ 	.string	"Build cuda_13.0.r13.0/compiler.36424714_0"
        /*0030*/ 	.string	"-arch sm_100 -m 64 "



//--------------------- .note.nv.cuinfo           --------------------------
	.section	.note.nv.cuinfo,"",@"SHT_NOTE"
	.sectionflags	@"SHF_NOTE_NV_CUINFO"
        /*0018*/ 	.short	0x0002
        /*001a*/ 	.short	0x0064
        /*001c*/ 	.short	0x0082
	.zero		2


//--------------------- .nv.info                  --------------------------
	.section	.nv.info,"",@"SHT_CUDA_INFO"
	.align	4


	//----- nvinfo : EIATTR_REGCOUNT
	.align		4
        /*0000*/ 	.byte	0x04, 0x2f
        /*0002*/ 	.short	(.L_1 - .L_0)
	.align		4
.L_0:
        /*0004*/ 	.word	index@(_Z5zcopyPK7double2PS_i)
        /*0008*/ 	.word	0x00000020


	//----- nvinfo : EIATTR_FRAME_SIZE
	.align		4
.L_1:
        /*000c*/ 	.byte	0x04, 0x11
        /*000e*/ 	.short	(.L_3 - .L_2)
	.align		4
.L_2:
        /*0010*/ 	.word	index@(_Z5zcopyPK7double2PS_i)
        /*0014*/ 	.word	0x00000000


	//----- nvinfo : EIATTR_MIN_STACK_SIZE
	.align		4
.L_3:
        /*0018*/ 	.byte	0x04, 0x12
        /*001a*/ 	.short	(.L_5 - .L_4)
	.align		4
.L_4:
        /*001c*/ 	.word	index@(_Z5zcopyPK7double2PS_i)
        /*0020*/ 	.word	0x00000000
.L_5:


//--------------------- .nv.compat                --------------------------
	.section	.nv.compat,"",@"SHT_CUDA_COMPAT_INFO"
	.align	4
        /*0000*/ 	.byte	0x02, 0x09, 0x00, 0x00, 0x02, 0x02, 0x01, 0x00, 0x02, 0x05, 0x05, 0x00, 0x03, 0x07, 0x01, 0x01
        /*0010*/ 	.byte	0x02, 0x03, 0x00, 0x00, 0x02, 0x06, 0x01, 0x00, 0x04, 0x0b, 0x08, 0x00, 0x09, 0x00, 0x00, 0x00
        /*0020*/ 	.byte	0x00, 0x00, 0x00, 0x00


//--------------------- .nv.info._Z5zcopyPK7double2PS_i --------------------------
	.section	.nv.info._Z5zcopyPK7double2PS_i,"",@"SHT_CUDA_INFO"
	.sectionflags	@""
	.align	4


	//----- nvinfo : EIATTR_CUDA_API_VERSION
	.align		4
        /*0000*/ 	.byte	0x04, 0x37
        /*0002*/ 	.short	(.L_7 - .L_6)
.L_6:
        /*0004*/ 	.word	0x00000082


	//----- nvinfo : EIATTR_KPARAM_INFO
	.align		4
.L_7:
        /*0008*/ 	.byte	0x04, 0x17
        /*000a*/ 	.short	(.L_9 - .L_8)
.L_8:
        /*000c*/ 	.word	0x00000000
        /*0010*/ 	.short	0x0002
        /*0012*/ 	.short	0x0010
        /*0014*/ 	.byte	0x00, 0xf0, 0x11, 0x00


	//----- nvinfo : EIATTR_KPARAM_INFO
	.align		4
.L_9:
        /*0018*/ 	.byte	0x04, 0x17
        /*001a*/ 	.short	(.L_11 - .L_10)
.L_10:
        /*001c*/ 	.word	0x00000000
        /*0020*/ 	.short	0x0001
        /*0022*/ 	.short	0x0008
        /*0024*/ 	.byte	0x00, 0xf5, 0x21, 0x00


	//----- nvinfo : EIATTR_KPARAM_INFO
	.align		4
.L_11:
        /*0028*/ 	.byte	0x04, 0x17
        /*002a*/ 	.short	(.L_13 - .L_12)
.L_12:
        /*002c*/ 	.word	0x00000000
        /*0030*/ 	.short	0x0000
        /*0032*/ 	.short	0x0000
        /*0034*/ 	.byte	0x00, 0xf5, 0x21, 0x00


	//----- nvinfo : EIATTR_SPARSE_MMA_MASK
	.align		4
.L_13:
        /*0038*/ 	.byte	0x03, 0x50
        /*003a*/ 	.short	0x0000


	//----- nvinfo : EIATTR_MAXREG_COUNT
	.align		4
        /*003c*/ 	.byte	0x03, 0x1b
        /*003e*/ 	.short	0x00ff


	//----- nvinfo : EIATTR_MERCURY_ISA_VERSION
	.align		4
        /*0040*/ 	.byte	0x03, 0x5f
        /*0042*/ 	.short	0x0101


	//----- nvinfo : EIATTR_VRC_CTA_INIT_COUNT
	.align		4
        /*0044*/ 	.byte	0x02, 0x4a
	.zero		1
	.zero		1


	//----- nvinfo : EIATTR_EXIT_INSTR_OFFSETS
	.align		4
        /*0048*/ 	.byte	0x04, 0x1c
        /*004a*/ 	.short	(.L_15 - .L_14)


	//   ....[0]....
.L_14:
        /*004c*/ 	.word	0x00000090


	//   ....[1]....
        /*0050*/ 	.word	0x00000380


	//   ....[2]....
        /*0054*/ 	.word	0x000004c0


	//----- nvinfo : EIATTR_CRS_STACK_SIZE
	.align		4
.L_15:
        /*0058*/ 	.byte	0x04, 0x1e
        /*005a*/ 	.short	(.L_17 - .L_16)
.L_16:
        /*005c*/ 	.word	0x00000000


	//----- nvinfo : EIATTR_CBANK_PARAM_SIZE
	.align		4
.L_17:
        /*0060*/ 	.byte	0x03, 0x19
        /*0062*/ 	.short	0x0014


	//----- nvinfo : EIATTR_PARAM_CBANK
	.align		4
        /*0064*/ 	.byte	0x04, 0x0a
        /*0066*/ 	.short	(.L_19 - .L_18)
	.align		4
.L_18:
        /*0068*/ 	.word	index@(.nv.constant0._Z5zcopyPK7double2PS_i)
        /*006c*/ 	.short	0x0380
        /*006e*/ 	.short	0x0014


	//----- nvinfo : EIATTR_SW_WAR
	.align		4
.L_19:
        /*0070*/ 	.byte	0x04, 0x36
        /*0072*/ 	.short	(.L_21 - .L_20)
.L_20:
        /*0074*/ 	.word	0x00000008
.L_21:


//--------------------- .nv.callgraph             --------------------------
	.section	.nv.callgraph,"",@"SHT_CUDA_CALLGRAPH"
	.align	4
	.sectionentsize	8
	.align		4
        /*0000*/ 	.word	0x00000000
	.align		4
        /*0004*/ 	.word	0xffffffff
	.align		4
        /*0008*/ 	.word	0x00000000
	.align		4
        /*000c*/ 	.word	0xfffffffe
	.align		4
        /*0010*/ 	.word	0x00000000
	.align		4
        /*0014*/ 	.word	0xfffffffd
	.align		4
        /*0018*/ 	.word	0x00000000
	.align		4
        /*001c*/ 	.word	0xfffffffc


//--------------------- .text._Z5zcopyPK7double2PS_i --------------------------
	.section	.text._Z5zcopyPK7double2PS_i,"ax",@progbits
	.align	128
        .global         _Z5zcopyPK7double2PS_i
        .type           _Z5zcopyPK7double2PS_i,@function
        .size           _Z5zcopyPK7double2PS_i,(.L_x_5 - _Z5zcopyPK7double2PS_i)
        .other          _Z5zcopyPK7double2PS_i,@"STO_CUDA_ENTRY STV_DEFAULT"
_Z5zcopyPK7double2PS_i:
.text._Z5zcopyPK7double2PS_i:
[----:B------:R-:W-:Y:S01]  /*0000*/  LDC R1, c[0x0][0x37c] ;  /* 0x0000df00ff017b82 */ /* 0x000fe20000000800 */
[----:B------:R-:W0:Y:S01]  /*0010*/  S2R R23, SR_TID.X ;  /* 0x0000000000177919 */ /* 0x000e220000002100 */
[----:B------:R-:W1:Y:S06]  /*0020*/  LDCU UR4, c[0x0][0x370] ;  /* 0x00006e00ff0477ac */ /* 0x000e6c0008000800 */
[----:B------:R-:W0:Y:S01]  /*0030*/  S2UR UR5, SR_CTAID.X ;  /* 0x00000000000579c3 */ /* 0x000e220000002500 */
[----:B------:R-:W2:Y:S07]  /*0040*/  LDCU UR6, c[0x0][0x390] ;  /* 0x00007200ff0677ac */ /* 0x000eae0008000800 */
[----:B------:R-:W0:Y:S02]  /*0050*/  LDC R0, c[0x0][0x360] ;  /* 0x0000d800ff007b82 */ /* 0x000e240000000800 */
[----:B0-----:R-:W-:-:S02]  /*0060*/  IMAD R23, R0, UR5, R23 ;  /* 0x0000000500177c24 */ /* 0x001fc4000f8e0217 */
[----:B-1----:R-:W-:-:S03]  /*0070*/  IMAD R0, R0, UR4, RZ ;  /* 0x0000000400007c24 */ /* 0x002fc6000f8e02ff */
[----:B--2---:R-:W-:-:S13]  /*0080*/  ISETP.GE.AND P0, PT, R23, UR6, PT ;  /* 0x0000000617007c0c */ /* 0x004fda000bf06270 */
[----:B------:R-:W-:Y:S05]  /*0090*/  @P0 EXIT ;  /* 0x000000000000094d */ /* 0x000fea0003800000 */
[----:B------:R-:W0:Y:S01]  /*00a0*/  I2F.U32.RP R7, R0 ;  /* 0x0000000000077306 */ /* 0x000e220000209000 */
[C---:B------:R-:W-:Y:S01]  /*00b0*/  IADD3 R4, PT, PT, R0.reuse, R23, RZ ;  /* 0x0000001700047210 */ /* 0x040fe20007ffe0ff */
[----:B------:R-:W-:Y:S01]  /*00c0*/  IMAD.MOV R9, RZ, RZ, -R0 ;  /* 0x000000ffff097224 */ /* 0x000fe200078e0a00 */
[----:B------:R-:W-:Y:S01]  /*00d0*/  ISETP.NE.U32.AND P2, PT, R0, RZ, PT ;  /* 0x000000ff0000720c */ /* 0x000fe20003f45070 */
[----:B------:R-:W1:Y:S01]  /*00e0*/  LDC.64 R20, c[0x0][0x388] ;  /* 0x0000e200ff147b82 */ /* 0x000e620000000a00 */
[C---:B------:R-:W-:Y:S01]  /*00f0*/  ISETP.GE.AND P0, PT, R4.reuse, UR6, PT ;  /* 0x0000000604007c0c */ /* 0x040fe2000bf06270 */
[----:B------:R-:W2:Y:S01]  /*0100*/  LDCU.64 UR4, c[0x0][0x358] ;  /* 0x00006b00ff0477ac */ /* 0x000ea20008000a00 */
[----:B------:R-:W-:Y:S01]  /*0110*/  VIMNMX R5, PT, PT, R4, UR6, !PT ;  /* 0x0000000604057c48 */ /* 0x000fe2000ffe0100 */
[----:B------:R-:W-:Y:S01]  /*0120*/  BSSY.RECONVERGENT B0, `(.L_x_0) ;  /* 0x0000025000007945 */ /* 0x000fe20003800200 */
[----:B------:R-:W-:-:S04]  /*0130*/  SEL R6, RZ, 0x1, P0 ;  /* 0x00000001ff067807 */ /* 0x000fc80000000000 */
[----:B------:R-:W-:Y:S01]  /*0140*/  IADD3 R5, PT, PT, R5, -R4, -R6 ;  /* 0x8000000405057210 */ /* 0x000fe20007ffe806 */
[----:B0-----:R-:W0:Y:S02]  /*0150*/  MUFU.RCP R7, R7 ;  /* 0x0000000700077308 */ /* 0x001e240000001000 */
[----:B0-----:R-:W-:-:S06]  /*0160*/  IADD3 R2, PT, PT, R7, 0xffffffe, RZ ;  /* 0x0ffffffe07027810 */ /* 0x001fcc0007ffe0ff */
[----:B------:R0:W3:Y:S02]  /*0170*/  F2I.FTZ.U32.TRUNC.NTZ R3, R2 ;  /* 0x0000000200037305 */ /* 0x0000e4000021f000 */
[----:B0-----:R-:W-:Y:S02]  /*0180*/  IMAD.MOV.U32 R2, RZ, RZ, RZ ;  /* 0x000000ffff027224 */ /* 0x001fe400078e00ff */
[----:B---3--:R-:W-:-:S04]  /*0190*/  IMAD R9, R9, R3, RZ ;  /* 0x0000000309097224 */ /* 0x008fc800078e02ff */
[----:B------:R-:W-:-:S06]  /*01a0*/  IMAD.HI.U32 R8, R3, R9, R2 ;  /* 0x0000000903087227 */ /* 0x000fcc00078e0002 */
[----:B------:R-:W-:-:S05]  /*01b0*/  IMAD.HI.U32 R7, R8, R5, RZ ;  /* 0x0000000508077227 */ /* 0x000fca00078e00ff */
[----:B------:R-:W-:-:S05]  /*01c0*/  IADD3 R2, PT, PT, -R7, RZ, RZ ;  /* 0x000000ff07027210 */ /* 0x000fca0007ffe1ff */
[----:B------:R-:W-:Y:S02]  /*01d0*/  IMAD R5, R0, R2, R5 ;  /* 0x0000000200057224 */ /* 0x000fe400078e0205 */
[----:B------:R-:W0:Y:S03]  /*01e0*/  LDC.64 R2, c[0x0][0x380] ;  /* 0x0000e000ff027b82 */ /* 0x000e260000000a00 */
[----:B------:R-:W-:-:S13]  /*01f0*/  ISETP.GE.U32.AND P0, PT, R5, R0, PT ;  /* 0x000000000500720c */ /* 0x000fda0003f06070 */
[----:B------:R-:W-:Y:S01]  /*0200*/  @P0 IMAD.IADD R5, R5, 0x1, -R0 ;  /* 0x0000000105050824 */ /* 0x000fe200078e0a00 */
[----:B------:R-:W-:-:S04]  /*0210*/  @P0 IADD3 R7, PT, PT, R7, 0x1, RZ ;  /* 0x0000000107070810 */ /* 0x000fc80007ffe0ff */
[----:B------:R-:W-:-:S13]  /*0220*/  ISETP.GE.U32.AND P1, PT, R5, R0, PT ;  /* 0x000000000500720c */ /* 0x000fda0003f26070 */
[----:B------:R-:W-:Y:S01]  /*0230*/  @P1 VIADD R7, R7, 0x1 ;  /* 0x0000000107071836 */ /* 0x000fe20000000000 */
[----:B------:R-:W-:-:S04]  /*0240*/  @!P2 LOP3.LUT R7, RZ, R0, RZ, 0x33, !PT ;  /* 0x00000000ff07a212 */ /* 0x000fc800078e33ff */
[----:B------:R-:W-:-:S04]  /*0250*/  IADD3 R4, PT, PT, R6, R7, RZ ;  /* 0x0000000706047210 */ /* 0x000fc80007ffe0ff */
[C---:B------:R-:W-:Y:S02]  /*0260*/  LOP3.LUT R5, R4.reuse, 0x3, RZ, 0xc0, !PT ;  /* 0x0000000304057812 */ /* 0x040fe400078ec0ff */
[----:B------:R-:W-:Y:S02]  /*0270*/  ISETP.GE.U32.AND P1, PT, R4, 0x3, PT ;  /* 0x000000030400780c */ /* 0x000fe40003f26070 */
[----:B------:R-:W-:-:S13]  /*0280*/  ISETP.NE.AND P0, PT, R5, 0x3, PT ;  /* 0x000000030500780c */ /* 0x000fda0003f05270 */
[----:B012---:R-:W-:Y:S05]  /*0290*/  @!P0 BRA `(.L_x_1) ;  /* 0x0000000000348947 */ /* 0x007fea0003800000 */
[----:B------:R-:W0:Y:S01]  /*02a0*/  LDC.64 R10, c[0x0][0x380] ;  /* 0x0000e000ff0a7b82 */ /* 0x000e220000000a00 */
[----:B------:R-:W-:-:S05]  /*02b0*/  VIADD R4, R4, 0x1 ;  /* 0x0000000104047836 */ /* 0x000fca0000000000 */
[----:B------:R-:W-:Y:S02]  /*02c0*/  LOP3.LUT R4, R4, 0x3, RZ, 0xc0, !PT ;  /* 0x0000000304047812 */ /* 0x000fe400078ec0ff */
[----:B------:R-:W1:Y:S02]  /*02d0*/  LDC.64 R12, c[0x0][0x388] ;  /* 0x0000e200ff0c7b82 */ /* 0x000e640000000a00 */
[----:B------:R-:W-:-:S07]  /*02e0*/  IADD3 R14, PT, PT, -R4, RZ, RZ ;  /* 0x000000ff040e7210 */ /* 0x000fce0007ffe1ff */
.L_x_2:
[----:B0-2---:R-:W-:-:S06]  /*02f0*/  IMAD.WIDE R4, R23, 0x10, R10 ;  /* 0x0000001017047825 */ /* 0x005fcc00078e020a */
[----:B------:R-:W2:Y:S01]  /*0300*/  LDG.E.128.CONSTANT R4, desc[UR4][R4.64] ;  /* 0x0000000404047981 */ /* 0x000ea2000c1e9d00 */
[----:B-1----:R-:W-:Y:S01]  /*0310*/  IMAD.WIDE R8, R23, 0x10, R12 ;  /* 0x0000001017087825 */ /* 0x002fe200078e020c */
[----:B------:R-:W-:-:S03]  /*0320*/  IADD3 R23, PT, PT, R0, R23, RZ ;  /* 0x0000001700177210 */ /* 0x000fc60007ffe0ff */
[----:B------:R-:W-:-:S05]  /*0330*/  VIADD R14, R14, 0x1 ;  /* 0x000000010e0e7836 */ /* 0x000fca0000000000 */
[----:B------:R-:W-:Y:S01]  /*0340*/  ISETP.NE.AND P0, PT, R14, RZ, PT ;  /* 0x000000ff0e00720c */ /* 0x000fe20003f05270 */
[----:B--2---:R2:W-:-:S12]  /*0350*/  STG.E.128 desc[UR4][R8.64], R4 ;  /* 0x0000000408007986 */ /* 0x0045d8000c101d04 */
[----:B------:R-:W-:Y:S05]  /*0360*/  @P0 BRA `(.L_x_2) ;  /* 0xfffffffc00e00947 */ /* 0x000fea000383ffff */
.L_x_1:
[----:B------:R-:W-:Y:S05]  /*0370*/  BSYNC.RECONVERGENT B0 ;  /* 0x0000000000007941 */ /* 0x000fea0003800200 */
.L_x_0:
[----:B------:R-:W-:Y:S05]  /*0380*/  @!P1 EXIT ;  /* 0x000000000000994d */ /* 0x000fea0003800000 */
.L_x_3:
[----:B--2---:R-:W-:-:S04]  /*0390*/  IMAD.WIDE R4, R23, 0x10, R2 ;  /* 0x0000001017047825 */ /* 0x004fc800078e0202 */
[C---:B-1----:R-:W-:Y:S02]  /*03a0*/  IMAD.WIDE R8, R0.reuse, 0x10, R4 ;  /* 0x0000001000087825 */ /* 0x042fe400078e0204 */
[----:B------:R-:W2:Y:S02]  /*03b0*/  LDG.E.128.CONSTANT R4, desc[UR4][R4.64] ;  /* 0x0000000404047981 */ /* 0x000ea4000c1e9d00 */
[C---:B------:R-:W-:Y:S02]  /*03c0*/  IMAD.WIDE R12, R0.reuse, 0x10, R8 ;  /* 0x00000010000c7825 */ /* 0x040fe400078e0208 */
[----:B------:R-:W3:Y:S02]  /*03d0*/  LDG.E.128.CONSTANT R8, desc[UR4][R8.64] ;  /* 0x0000000408087981 */ /* 0x000ee4000c1e9d00 */
[----:B------:R-:W-:Y:S02]  /*03e0*/  IMAD.WIDE R16, R0, 0x10, R12 ;  /* 0x0000001000107825 */ /* 0x000fe400078e020c */
[----:B------:R-:W4:Y:S04]  /*03f0*/  LDG.E.128.CONSTANT R12, desc[UR4][R12.64] ;  /* 0x000000040c0c7981 */ /* 0x000f28000c1e9d00 */
[----:B------:R-:W5:Y:S01]  /*0400*/  LDG.E.128.CONSTANT R16, desc[UR4][R16.64] ;  /* 0x0000000410107981 */ /* 0x000f62000c1e9d00 */
[----:B------:R-:W-:-:S04]  /*0410*/  IMAD.WIDE R26, R23, 0x10, R20 ;  /* 0x00000010171a7825 */ /* 0x000fc800078e0214 */
[C---:B------:R-:W-:Y:S01]  /*0420*/  IMAD.WIDE R24, R0.reuse, 0x10, R26 ;  /* 0x0000001000187825 */ /* 0x040fe200078e021a */
[----:B------:R-:W-:-:S04]  /*0430*/  LEA R23, R0, R23, 0x2 ;  /* 0x0000001700177211 */ /* 0x000fc800078e10ff */
[----:B------:R-:W-:Y:S01]  /*0440*/  ISETP.GE.AND P0, PT, R23, UR6, PT ;  /* 0x0000000617007c0c */ /* 0x000fe2000bf06270 */
[----:B--2---:R0:W-:Y:S04]  /*0450*/  STG.E.128 desc[UR4][R26.64], R4 ;  /* 0x000000041a007986 */ /* 0x0041e8000c101d04 */
[----:B---3--:R1:W-:Y:S01]  /*0460*/  STG.E.128 desc[UR4][R24.64], R8 ;  /* 0x0000000818007986 */ /* 0x0083e2000c101d04 */
[----:B0-----:R-:W-:-:S04]  /*0470*/  IMAD.WIDE R26, R0, 0x10, R24 ;  /* 0x00000010001a7825 */ /* 0x001fc800078e0218 */
[----:B------:R-:W-:Y:S01]  /*0480*/  IMAD.WIDE R28, R0, 0x10, R26 ;  /* 0x00000010001c7825 */ /* 0x000fe200078e021a */
[----:B----4-:R1:W-:Y:S04]  /*0490*/  STG.E.128 desc[UR4][R26.64], R12 ;  /* 0x0000000c1a007986 */ /* 0x0103e8000c101d04 */
[----:B-----5:R1:W-:Y:S01]  /*04a0*/  STG.E.128 desc[UR4][R28.64], R16 ;  /* 0x000000101c007986 */ /* 0x0203e2000c101d04 */
[----:B------:R-:W-:Y:S05]  /*04b0*/  @!P0 BRA `(.L_x_3) ;  /* 0xfffffffc00b48947 */ /* 0x000fea000383ffff */
[----:B------:R-:W-:Y:S05]  /*04c0*/  EXIT ;  /* 0x000000000000794d */ /* 0x000fea0003800000 */
.L_x_4:
[----:B------:R-:W-:-:S00]  /*04d0*/  BRA `(.L_x_4) ;  /* 0xfffffffc00fc7947 */ /* 0x000fc0000383ffff */
[----:B------:R-:W-:-:S00]  /*04e0*/  NOP ;  /* 0x0000000000007918 */ /* 0x000fc00000000000 */
        /* <DEDUP_REMOVED lines=9> */
.L_x_5:


//--------------------- .nv.shared.reserved.0     --------------------------
	.section	.nv.shared.reserved.0,"aw",@nobits
	.weak		__nv_reservedSMEM_offset_0_alias
	.size		__nv_reservedSMEM_offset_0_alias, 0, 64
	.other		__nv_reservedSMEM_offset_0_alias,@"STO_CUDA_RESERVED_SHARED STV_DEFAULT"
__nv_reservedSMEM_offset_0_alias:
	.zero		0
	.zero		64


//--------------------- .nv.constant0._Z5zcopyPK7double2PS_i --------------------------
	.section	.nv.constant0._Z5zcopyPK7double2PS_i,"a",@progbits
	.sectionflags	@""
	.align	4
.nv.constant0._Z5zcopyPK7double2PS_i:
	.zero		916


//--------------------- SYMBOLS --------------------------

	.type		.nv.reservedSmem.offset0,@object
	.size		.nv.reservedSmem.offset0,0x4
